	.headerflags	@"EF_CUDA_TEXMODE_UNIFIED EF_CUDA_64BIT_ADDRESS EF_CUDA_ACCELERATORS EF_CUDA_SM90 EF_CUDA_VIRTUAL_SM(EF_CUDA_SM90)"
	.elftype	@"ET_EXEC"


//--------------------- .nv.info                  --------------------------
	.section	.nv.info,"",@"SHT_CUDA_INFO"
	.align	4


	//----- nvinfo : EIATTR_REGCOUNT
	.align		4
        /*0000*/ 	.byte	0x04, 0x2f
        /*0002*/ 	.short	(.L_1 - .L_0)
	.align		4
.L_0:
        /*0004*/ 	.word	index@(triton_poi_fused_8)
        /*0008*/ 	.word	0x0000001e


	//----- nvinfo : EIATTR_MIN_STACK_SIZE
	.align		4
.L_1:
        /*000c*/ 	.byte	0x04, 0x12
        /*000e*/ 	.short	(.L_3 - .L_2)
	.align		4
.L_2:
        /*0010*/ 	.word	index@(triton_poi_fused_8)
        /*0014*/ 	.word	0x00000000


	//----- nvinfo : EIATTR_FRAME_SIZE
	.align		4
.L_3:
        /*0018*/ 	.byte	0x04, 0x11
        /*001a*/ 	.short	(.L_5 - .L_4)
	.align		4
.L_4:
        /*001c*/ 	.word	index@(triton_poi_fused_8)
        /*0020*/ 	.word	0x00000000


	//----- nvinfo : EIATTR_MIN_STACK_SIZE
	.align		4
.L_5:
        /*0024*/ 	.byte	0x04, 0x12
        /*0026*/ 	.short	(.L_7 - .L_6)
	.align		4
.L_6:
        /*0028*/ 	.word	index@(triton_poi_fused_8)
        /*002c*/ 	.word	0x00000000
.L_7:


//--------------------- .nv.info.triton_poi_fused_8 --------------------------
	.section	.nv.info.triton_poi_fused_8,"",@"SHT_CUDA_INFO"
	.sectionflags	@""
	.align	4


	//----- nvinfo : EIATTR_CUDA_API_VERSION
	.align		4
        /*0000*/ 	.byte	0x04, 0x37
        /*0002*/ 	.short	(.L_9 - .L_8)
.L_8:
        /*0004*/ 	.word	0x0000007c


	//----- nvinfo : EIATTR_KPARAM_INFO
	.align		4
.L_9:
        /*0008*/ 	.byte	0x04, 0x17
        /*000a*/ 	.short	(.L_11 - .L_10)
.L_10:
        /*000c*/ 	.word	0x00000000
        /*0010*/ 	.short	0x0003
        /*0012*/ 	.short	0x0014
        /*0014*/ 	.byte	0x00, 0xf0, 0x11, 0x00


	//----- nvinfo : EIATTR_KPARAM_INFO
	.align		4
.L_11:
        /*0018*/ 	.byte	0x04, 0x17
        /*001a*/ 	.short	(.L_13 - .L_12)
.L_12:
        /*001c*/ 	.word	0x00000000
        /*0020*/ 	.short	0x0002
        /*0022*/ 	.short	0x0010
        /*0024*/ 	.byte	0x00, 0xf0, 0x11, 0x00


	//----- nvinfo : EIATTR_KPARAM_INFO
	.align		4
.L_13:
        /*0028*/ 	.byte	0x04, 0x17
        /*002a*/ 	.short	(.L_15 - .L_14)
.L_14:
        /*002c*/ 	.word	0x00000000
        /*0030*/ 	.short	0x0001
        /*0032*/ 	.short	0x0008
        /*0034*/ 	.byte	0x00, 0xf4, 0x21, 0x00


	//----- nvinfo : EIATTR_KPARAM_INFO
	.align		4
.L_15:
        /*0038*/ 	.byte	0x04, 0x17
        /*003a*/ 	.short	(.L_17 - .L_16)
.L_16:
        /*003c*/ 	.word	0x00000000
        /*0040*/ 	.short	0x0000
        /*0042*/ 	.short	0x0000
        /*0044*/ 	.byte	0x00, 0xf4, 0x21, 0x00


	//----- nvinfo : EIATTR_SPARSE_MMA_MASK
	.align		4
.L_17:
        /*0048*/ 	.byte	0x03, 0x50
        /*004a*/ 	.short	0x0000


	//----- nvinfo : EIATTR_MAXREG_COUNT
	.align		4
        /*004c*/ 	.byte	0x03, 0x1b
        /*004e*/ 	.short	0x00ff


	//----- nvinfo : EIATTR_EXIT_INSTR_OFFSETS
	.align		4
        /*0050*/ 	.byte	0x04, 0x1c
        /*0052*/ 	.short	(.L_19 - .L_18)


	//   ....[0]....
.L_18:
        /*0054*/ 	.word	0x000006c0


	//   ....[1]....
        /*0058*/ 	.word	0x00000710


	//----- nvinfo : EIATTR_REQNTID
	.align		4
.L_19:
        /*005c*/ 	.byte	0x04, 0x10
        /*005e*/ 	.short	(.L_21 - .L_20)
.L_20:
        /*0060*/ 	.word	0x00000080
        /*0064*/ 	.word	0x00000001
        /*0068*/ 	.word	0x00000001


	//----- nvinfo : EIATTR_CBANK_PARAM_SIZE
	.align		4
.L_21:
        /*006c*/ 	.byte	0x03, 0x19
        /*006e*/ 	.short	0x0018


	//----- nvinfo : EIATTR_PARAM_CBANK
	.align		4
        /*0070*/ 	.byte	0x04, 0x0a
        /*0072*/ 	.short	(.L_23 - .L_22)
	.align		4
.L_22:
        /*0074*/ 	.word	index@(.nv.constant0.triton_poi_fused_8)
        /*0078*/ 	.short	0x0210
        /*007a*/ 	.short	0x0018


	//----- nvinfo : EIATTR_SW_WAR
	.align		4
.L_23:
        /*007c*/ 	.byte	0x04, 0x36
        /*007e*/ 	.short	(.L_25 - .L_24)
.L_24:
        /*0080*/ 	.word	0x00000008
.L_25:


//--------------------- .nv.callgraph             --------------------------
	.section	.nv.callgraph,"",@"SHT_CUDA_CALLGRAPH"
	.align	4
	.sectionentsize	8
	.align		4
        /*0000*/ 	.word	0x00000000
	.align		4
        /*0004*/ 	.word	0xffffffff
	.align		4
        /*0008*/ 	.word	0x00000000
	.align		4
        /*000c*/ 	.word	0xfffffffe
	.align		4
        /*0010*/ 	.word	0x00000000
	.align		4
        /*0014*/ 	.word	0xfffffffd
	.align		4
        /*0018*/ 	.word	0x00000000
	.align		4
        /*001c*/ 	.word	0xfffffffc


//--------------------- .text.triton_poi_fused_8  --------------------------
	.section	.text.triton_poi_fused_8,"ax",@progbits
	.sectionflags	@"SHF_BARRIERS=1"
	.align	128
        .global         triton_poi_fused_8
        .type           triton_poi_fused_8,@function
        .size           triton_poi_fused_8,(.L_x_1 - triton_poi_fused_8)
        .other          triton_poi_fused_8,@"STO_CUDA_ENTRY STV_DEFAULT"
triton_poi_fused_8:
.text.triton_poi_fused_8:
[----:B------:R-:W0:Y:S01]  /*0000*/  LDC R1, c[0x0][0x28] ;  /* 0x00000a00ff017b82 */ /* 0x000e220000000800 */
[----:B------:R-:W1:Y:S07]  /*0010*/  S2R R19, SR_CTAID.Z ;  /* 0x0000000000137919 */ /* 0x000e6e0000002700 */
[----:B------:R-:W1:Y:S01]  /*0020*/  S2UR UR4, SR_CTAID.Y ;  /* 0x00000000000479c3 */ /* 0x000e620000002600 */
[----:B------:R-:W-:Y:S01]  /*0030*/  IMAD.MOV.U32 R14, RZ, RZ, RZ ;  /* 0x000000ffff0e7224 */ /* 0x000fe200078e00ff */
[----:B------:R-:W-:Y:S01]  /*0040*/  ULDC.64 UR6, c[0x0][0x208] ;  /* 0x0000820000067ab9 */ /* 0x000fe20000000a00 */
[----:B------:R-:W2:Y:S01]  /*0050*/  S2R R15, SR_CTAID.X ;  /* 0x00000000000f7919 */ /* 0x000ea20000002500 */
[----:B------:R-:W3:Y:S04]  /*0060*/  S2R R18, SR_TID.X ;  /* 0x0000000000127919 */ /* 0x000ee80000002100 */
[----:B------:R-:W1:Y:S08]  /*0070*/  LDC R0, c[0x0][0x10] ;  /* 0x00000400ff007b82 */ /* 0x000e700000000800 */
[----:B------:R-:W4:Y:S01]  /*0080*/  LDC.64 R16, c[0x0][0x210] ;  /* 0x00008400ff107b82 */ /* 0x000f220000000a00 */
[----:B-1----:R-:W-:-:S02]  /*0090*/  IMAD R19, R19, R0, UR4 ;  /* 0x0000000413137e24 */ /* 0x002fc4000f8e0200 */
[----:B--2---:R-:W-:Y:S02]  /*00a0*/  IMAD.SHL.U32 R15, R15, 0x10, RZ ;  /* 0x000000100f0f7824 */ /* 0x004fe400078e00ff */
[----:B------:R-:W-:Y:S01]  /*00b0*/  IMAD.SHL.U32 R19, R19, 0x40, RZ ;  /* 0x0000004013137824 */ /* 0x000fe200078e00ff */
[----:B---3--:R-:W-:Y:S02]  /*00c0*/  SHF.R.U32.HI R0, RZ, 0x4, R18 ;  /* 0x00000004ff007819 */ /* 0x008fe40000011612 */
[----:B------:R-:W-:Y:S02]  /*00d0*/  LOP3.LUT R4, R15, 0xf, R18, 0xf8, !PT ;  /* 0x0000000f0f047812 */ /* 0x000fe400078ef812 */
[----:B------:R-:W-:Y:S02]  /*00e0*/  SGXT.U32 R0, R0, 0x3 ;  /* 0x000000030000781a */ /* 0x000fe40000000000 */
[----:B------:R-:W-:Y:S02]  /*00f0*/  ISETP.GE.AND P0, PT, R4, 0x9, PT ;  /* 0x000000090400780c */ /* 0x000fe40003f06270 */
[----:B------:R-:W-:-:S02]  /*0100*/  LOP3.LUT R3, R19, 0x8, R0, 0xfe, !PT ;  /* 0x0000000813037812 */ /* 0x000fc400078efe00 */
[----:B------:R-:W-:Y:S02]  /*0110*/  LOP3.LUT R2, R19, R0, RZ, 0xfc, !PT ;  /* 0x0000000013027212 */ /* 0x000fe400078efcff */
[C---:B------:R-:W-:Y:S01]  /*0120*/  ISETP.LT.AND P2, PT, R3.reuse, 0x40000, !P0 ;  /* 0x000400000300780c */ /* 0x040fe20004741270 */
[--C-:B------:R-:W-:Y:S01]  /*0130*/  IMAD R3, R3, 0x9, R4.reuse ;  /* 0x0000000903037824 */ /* 0x100fe200078e0204 */
[----:B------:R-:W-:Y:S01]  /*0140*/  LOP3.LUT R6, R19, 0x10, R0, 0xfe, !PT ;  /* 0x0000001013067812 */ /* 0x000fe200078efe00 */
[C---:B------:R-:W-:Y:S01]  /*0150*/  IMAD R5, R2.reuse, 0x9, R4 ;  /* 0x0000000902057824 */ /* 0x040fe200078e0204 */
[----:B------:R-:W-:Y:S02]  /*0160*/  LOP3.LUT R7, R19, 0x18, R0, 0xfe, !PT ;  /* 0x0000001813077812 */ /* 0x000fe400078efe00 */
[----:B------:R-:W-:Y:S01]  /*0170*/  ISETP.LT.AND P1, PT, R2, 0x40000, !P0 ;  /* 0x000400000200780c */ /* 0x000fe20004721270 */
[----:B----4-:R-:W-:Y:S01]  /*0180*/  IMAD.WIDE R2, R3, 0x4, R16 ;  /* 0x0000000403027825 */ /* 0x010fe200078e0210 */
[----:B------:R-:W-:-:S02]  /*0190*/  ISETP.LT.AND P6, PT, R6, 0x40000, !P0 ;  /* 0x000400000600780c */ /* 0x000fc400047c1270 */
[----:B------:R-:W-:Y:S02]  /*01a0*/  LOP3.LUT R8, R19, 0x20, R0, 0xfe, !PT ;  /* 0x0000002013087812 */ /* 0x000fe400078efe00 */
[----:B------:R-:W-:Y:S01]  /*01b0*/  ISETP.LT.AND P5, PT, R7, 0x40000, !P0 ;  /* 0x000400000700780c */ /* 0x000fe200047a1270 */
[----:B------:R1:W2:Y:S01]  /*01c0*/  @P2 LDG.E.EL R14, desc[UR6][R2.64] ;  /* 0x00000006020e2981 */ /* 0x0002a2000c2e1900 */
[----:B------:R-:W-:Y:S02]  /*01d0*/  LOP3.LUT R4, R19, 0x28, R0, 0xfe, !PT ;  /* 0x0000002813047812 */ /* 0x000fe400078efe00 */
[----:B------:R-:W-:Y:S02]  /*01e0*/  LOP3.LUT R6, R19, 0x30, R0, 0xfe, !PT ;  /* 0x0000003013067812 */ /* 0x000fe400078efe00 */
[----:B------:R-:W-:Y:S02]  /*01f0*/  LOP3.LUT R7, R19, 0x38, R0, 0xfe, !PT ;  /* 0x0000003813077812 */ /* 0x000fe400078efe00 */
[----:B------:R-:W-:-:S02]  /*0200*/  ISETP.LT.AND P4, PT, R8, 0x40000, !P0 ;  /* 0x000400000800780c */ /* 0x000fc40004781270 */
[----:B------:R-:W-:Y:S02]  /*0210*/  ISETP.LT.AND P3, PT, R4, 0x40000, !P0 ;  /* 0x000400000400780c */ /* 0x000fe40004761270 */
[----:B------:R-:W-:Y:S02]  /*0220*/  ISETP.LT.AND P2, PT, R6, 0x40000, !P0 ;  /* 0x000400000600780c */ /* 0x000fe40004741270 */
[----:B------:R-:W-:Y:S01]  /*0230*/  ISETP.LT.AND P0, PT, R7, 0x40000, !P0 ;  /* 0x000400000700780c */ /* 0x000fe20004701270 */
[C---:B------:R-:W-:Y:S02]  /*0240*/  VIADD R7, R5.reuse, 0x90 ;  /* 0x0000009005077836 */ /* 0x040fe40000000000 */
[C---:B------:R-:W-:Y:S02]  /*0250*/  VIADD R9, R5.reuse, 0xd8 ;  /* 0x000000d805097836 */ /* 0x040fe40000000000 */
[C---:B------:R-:W-:Y:S02]  /*0260*/  VIADD R11, R5.reuse, 0x120 ;  /* 0x00000120050b7836 */ /* 0x040fe40000000000 */
[----:B------:R-:W-:-:S02]  /*0270*/  VIADD R13, R5, 0x168 ;  /* 0x00000168050d7836 */ /* 0x000fc40000000000 */
[C---:B------:R-:W-:Y:S02]  /*0280*/  VIADD R23, R5.reuse, 0x1b0 ;  /* 0x000001b005177836 */ /* 0x040fe40000000000 */
[C---:B------:R-:W-:Y:S02]  /*0290*/  VIADD R25, R5.reuse, 0x1f8 ;  /* 0x000001f805197836 */ /* 0x040fe40000000000 */
[----:B-1----:R-:W-:-:S04]  /*02a0*/  IMAD.WIDE R2, R5, 0x4, R16 ;  /* 0x0000000405027825 */ /* 0x002fc800078e0210 */
[----:B------:R-:W-:-:S04]  /*02b0*/  IMAD.WIDE R4, R7, 0x4, R16 ;  /* 0x0000000407047825 */ /* 0x000fc800078e0210 */
[----:B------:R-:W-:-:S04]  /*02c0*/  IMAD.WIDE R6, R9, 0x4, R16 ;  /* 0x0000000409067825 */ /* 0x000fc800078e0210 */
[----:B------:R-:W-:Y:S01]  /*02d0*/  IMAD.WIDE R8, R11, 0x4, R16 ;  /* 0x000000040b087825 */ /* 0x000fe200078e0210 */
[----:B------:R-:W-:-:S03]  /*02e0*/  CS2R R20, SRZ ;  /* 0x0000000000147805 */ /* 0x000fc6000001ff00 */
[----:B------:R-:W-:-:S03]  /*02f0*/  IMAD.WIDE R10, R13, 0x4, R16 ;  /* 0x000000040d0a7825 */ /* 0x000fc600078e0210 */
[----:B------:R1:W3:Y:S01]  /*0300*/  @P6 LDG.E.EL R20, desc[UR6][R4.64] ;  /* 0x0000000604146981 */ /* 0x0002e2000c2e1900 */
[--C-:B------:R-:W-:Y:S01]  /*0310*/  IMAD.WIDE R12, R23, 0x4, R16.reuse ;  /* 0x00000004170c7825 */ /* 0x100fe200078e0210 */
[----:B------:R-:W-:Y:S02]  /*0320*/  CS2R R22, SRZ ;  /* 0x0000000000167805 */ /* 0x000fe4000001ff00 */
[----:B------:R-:W4:Y:S01]  /*0330*/  @P5 LDG.E.EL R21, desc[UR6][R6.64] ;  /* 0x0000000606155981 */ /* 0x000f22000c2e1900 */
[----:B------:R-:W-:Y:S01]  /*0340*/  IMAD.WIDE R16, R25, 0x4, R16 ;  /* 0x0000000419107825 */ /* 0x000fe200078e0210 */
[----:B------:R-:W-:Y:S02]  /*0350*/  CS2R R24, SRZ ;  /* 0x0000000000187805 */ /* 0x000fe4000001ff00 */
[----:B------:R-:W5:Y:S01]  /*0360*/  @P4 LDG.E.EL R22, desc[UR6][R8.64] ;  /* 0x0000000608164981 */ /* 0x000f62000c2e1900 */
[----:B------:R-:W-:-:S03]  /*0370*/  IMAD.MOV.U32 R26, RZ, RZ, RZ ;  /* 0x000000ffff1a7224 */ /* 0x000fc600078e00ff */
[----:B------:R-:W5:Y:S04]  /*0380*/  @P3 LDG.E.EL R24, desc[UR6][R10.64] ;  /* 0x000000060a183981 */ /* 0x000f68000c2e1900 */
[----:B------:R1:W5:Y:S04]  /*0390*/  @P2 LDG.E.EL R23, desc[UR6][R12.64] ;  /* 0x000000060c172981 */ /* 0x000368000c2e1900 */
[----:B------:R1:W5:Y:S04]  /*03a0*/  @P1 LDG.E.EL R25, desc[UR6][R2.64] ;  /* 0x0000000602191981 */ /* 0x000368000c2e1900 */
[----:B------:R-:W5:Y:S01]  /*03b0*/  @P0 LDG.E.EL R26, desc[UR6][R16.64] ;  /* 0x00000006101a0981 */ /* 0x000f62000c2e1900 */
[----:B------:R-:W1:Y:S01]  /*03c0*/  S2R R27, SR_TID.X ;  /* 0x00000000001b7919 */ /* 0x000e620000002100 */
[----:B------:R-:W1:Y:S01]  /*03d0*/  S2UR UR5, SR_CgaCtaId ;  /* 0x00000000000579c3 */ /* 0x000e620000008800 */
[----:B------:R-:W-:-:S02]  /*03e0*/  UMOV UR4, 0x400 ;  /* 0x0000040000047882 */ /* 0x000fc40000000000 */
[----:B01----:R-:W-:Y:S01]  /*03f0*/  UPRMT UR4, UR5, 0x654, UR4 ;  /* 0x0000065405047896 */ /* 0x003fe20008000004 */
[----:B------:R-:W-:Y:S01]  /*0400*/  IMAD.SHL.U32 R4, R27, 0x40, RZ ;  /* 0x000000401b047824 */ /* 0x000fe200078e00ff */
[----:B------:R-:W-:-:S04]  /*0410*/  SHF.R.U32.HI R5, RZ, 0x4, R27 ;  /* 0x00000004ff057819 */ /* 0x000fc8000001161b */
[----:B------:R-:W-:Y:S02]  /*0420*/  SGXT.U32 R5, R5, 0x3 ;  /* 0x000000030505781a */ /* 0x000fe40000000000 */
[----:B------:R-:W-:-:S04]  /*0430*/  LOP3.LUT R4, R4, 0x3c0, RZ, 0xc0, !PT ;  /* 0x000003c004047812 */ /* 0x000fc800078ec0ff */
[C---:B------:R-:W-:Y:S02]  /*0440*/  LOP3.LUT R5, R4.reuse, R5, RZ, 0xfc, !PT ;  /* 0x0000000504057212 */ /* 0x040fe400078efcff */
[----:B------:R-:W-:-:S05]  /*0450*/  LEA.HI R4, R4, UR4, RZ, 0x1e ;  /* 0x0000000404047c11 */ /* 0x000fca000f8ff0ff */
[----:B------:R-:W-:Y:S01]  /*0460*/  IMAD R13, R5, 0x4, R4 ;  /* 0x00000004050d7824 */ /* 0x000fe200078e0204 */
[C---:B------:R-:W-:Y:S01]  /*0470*/  LOP3.LUT R2, R27.reuse, 0x70, RZ, 0xc0, !PT ;  /* 0x000000701b027812 */ /* 0x040fe200078ec0ff */
[----:B------:R-:W-:-:S04]  /*0480*/  IMAD.SHL.U32 R8, R27, 0x4, RZ ;  /* 0x000000041b087824 */ /* 0x000fc800078e00ff */
[----:B------:R-:W-:Y:S01]  /*0490*/  VIADD R3, R2, UR4 ;  /* 0x0000000402037c36 */ /* 0x000fe20008000000 */
[----:B------:R-:W-:-:S05]  /*04a0*/  LOP3.LUT R8, R8, 0x1fc, RZ, 0xc0, !PT ;  /* 0x000001fc08087812 */ /* 0x000fca00078ec0ff */
[----:B------:R-:W-:Y:S02]  /*04b0*/  IMAD R4, R8, 0x4, R3 ;  /* 0x0000000408047824 */ /* 0x000fe400078e0203 */
[----:B------:R-:W-:Y:S01]  /*04c0*/  IMAD.SHL.U32 R18, R18, 0x4, RZ ;  /* 0x0000000412127824 */ /* 0x000fe200078e00ff */
[----:B------:R-:W0:Y:S04]  /*04d0*/  LDC.64 R2, c[0x0][0x218] ;  /* 0x00008600ff027b82 */ /* 0x000e280000000a00 */
[----:B------:R-:W-:-:S04]  /*04e0*/  LOP3.LUT R18, R19, 0x3c, R18, 0xf8, !PT ;  /* 0x0000003c13127812 */ /* 0x000fc800078ef812 */
[----:B------:R-:W-:-:S04]  /*04f0*/  SHF.R.S32.HI R9, RZ, 0x1f, R18 ;  /* 0x0000001fff097819 */ /* 0x000fc80000011412 */
[----:B------:R-:W-:-:S04]  /*0500*/  LEA.HI R9, R9, R18, RZ, 0x9 ;  /* 0x0000001209097211 */ /* 0x000fc800078f48ff */
[----:B------:R-:W-:Y:S02]  /*0510*/  LOP3.LUT R11, R9, 0xfffffe00, RZ, 0xc0, !PT ;  /* 0xfffffe00090b7812 */ /* 0x000fe400078ec0ff */
[----:B------:R-:W-:Y:S02]  /*0520*/  SHF.R.S32.HI R10, RZ, 0x9, R9 ;  /* 0x00000009ff0a7819 */ /* 0x000fe40000011409 */
[C---:B------:R-:W-:Y:S01]  /*0530*/  ISETP.GE.AND P0, PT, R18.reuse, 0x40000, PT ;  /* 0x000400001200780c */ /* 0x040fe20003f06270 */
[----:B------:R-:W-:Y:S01]  /*0540*/  IMAD.IADD R11, R18, 0x1, -R11 ;  /* 0x00000001120b7824 */ /* 0x000fe200078e0a0b */
[----:B------:R-:W-:Y:S02]  /*0550*/  LOP3.LUT R9, R15, R0, RZ, 0xfc, !PT ;  /* 0x000000000f097212 */ /* 0x000fe400078efcff */
[----:B------:R-:W-:Y:S01]  /*0560*/  LOP3.LUT R0, R15, 0x8, R0, 0xfe, !PT ;  /* 0x000000080f007812 */ /* 0x000fe200078efe00 */
[----:B------:R-:W-:Y:S01]  /*0570*/  IMAD R12, R10, 0x1200, R11 ;  /* 0x000012000a0c7824 */ /* 0x000fe200078e020b */
[----:B------:R-:W-:-:S02]  /*0580*/  ISETP.LT.AND P1, PT, R9, 0x9, !P0 ;  /* 0x000000090900780c */ /* 0x000fc40004721270 */
[----:B------:R-:W-:Y:S01]  /*0590*/  ISETP.LT.AND P0, PT, R0, 0x9, !P0 ;  /* 0x000000090000780c */ /* 0x000fe20004701270 */
[----:B------:R-:W-:-:S04]  /*05a0*/  IMAD R11, R9, 0x200, R12 ;  /* 0x00000200090b7824 */ /* 0x000fc800078e020c */
[----:B0-----:R-:W-:Y:S01]  /*05b0*/  IMAD.WIDE R10, R11, 0x4, R2 ;  /* 0x000000040b0a7825 */ /* 0x001fe200078e0202 */
[----:B--2---:R-:W-:Y:S04]  /*05c0*/  STS [R13+0x20], R14 ;  /* 0x0000200e0d007388 */ /* 0x004fe80000000800 */
[----:B---3--:R-:W-:Y:S04]  /*05d0*/  STS [R13+0x40], R20 ;  /* 0x000040140d007388 */ /* 0x008fe80000000800 */
[----:B----4-:R-:W-:Y:S04]  /*05e0*/  STS [R13+0x60], R21 ;  /* 0x000060150d007388 */ /* 0x010fe80000000800 */
[----:B-----5:R-:W-:Y:S04]  /*05f0*/  STS [R13+0x80], R22 ;  /* 0x000080160d007388 */ /* 0x020fe80000000800 */
[----:B------:R-:W-:Y:S04]  /*0600*/  STS [R13+0xa0], R24 ;  /* 0x0000a0180d007388 */ /* 0x000fe80000000800 */
[----:B------:R-:W-:Y:S04]  /*0610*/  STS [R13+0xc0], R23 ;  /* 0x0000c0170d007388 */ /* 0x000fe80000000800 */
[----:B------:R-:W-:Y:S04]  /*0620*/  STS [R13], R25 ;  /* 0x000000190d007388 */ /* 0x000fe80000000800 */
[----:B------:R0:W-:Y:S01]  /*0630*/  STS [R13+0xe0], R26 ;  /* 0x0000e01a0d007388 */ /* 0x0001e20000000800 */
[----:B------:R-:W-:Y:S06]  /*0640*/  BAR.SYNC.DEFER_BLOCKING 0x0 ;  /* 0x0000000000007b1d */ /* 0x000fec0000010000 */
[----:B------:R-:W1:Y:S01]  /*0650*/  LDS.128 R4, [R4] ;  /* 0x0000000004047984 */ /* 0x000e620000000c00 */
[----:B0-----:R-:W-:-:S04]  /*0660*/  LOP3.LUT R13, R8, 0x200, RZ, 0xfc, !PT ;  /* 0x00000200080d7812 */ /* 0x001fc800078efcff */
[----:B------:R-:W-:-:S04]  /*0670*/  SHF.R.U32.HI R13, RZ, 0x2, R13 ;  /* 0x00000002ff0d7819 */ /* 0x000fc8000001160d */
[----:B------:R-:W-:-:S05]  /*0680*/  LOP3.LUT R13, R13, 0xf0, RZ, 0xc0, !PT ;  /* 0x000000f00d0d7812 */ /* 0x000fca00078ec0ff */
[----:B------:R-:W-:-:S04]  /*0690*/  VIADD R13, R13, UR4 ;  /* 0x000000040d0d7c36 */ /* 0x000fc80008000000 */
[----:B------:R-:W-:Y:S01]  /*06a0*/  IMAD R13, R8, 0x4, R13 ;  /* 0x00000004080d7824 */ /* 0x000fe200078e020d */
[----:B-1----:R0:W-:Y:S02]  /*06b0*/  @P1 STG.E.128 desc[UR6][R10.64], R4 ;  /* 0x000000040a001986 */ /* 0x0021e4000c101d06 */
[----:B0-----:R-:W-:Y:S05]  /*06c0*/  @!P0 EXIT ;  /* 0x000000000000894d */ /* 0x001fea0003800000 */
[----:B0-----:R-:W0:Y:S01]  /*06d0*/  LDS.128 R8, [R13+0x800] ;  /* 0x000800000d087984 */ /* 0x001e220000000c00 */
[----:B------:R-:W-:-:S04]  /*06e0*/  IMAD R5, R0, 0x200, R12 ;  /* 0x0000020000057824 */ /* 0x000fc800078e020c */
[----:B------:R-:W-:-:S05]  /*06f0*/  IMAD.WIDE R2, R5, 0x4, R2 ;  /* 0x0000000405027825 */ /* 0x000fca00078e0202 */
[----:B0-----:R-:W-:Y:S01]  /*0700*/  STG.E.128 desc[UR6][R2.64], R8 ;  /* 0x0000000802007986 */ /* 0x001fe2000c101d06 */
[----:B------:R-:W-:Y:S05]  /*0710*/  EXIT ;  /* 0x000000000000794d */ /* 0x000fea0003800000 */
.L_x_0:
[----:B------:R-:W-:-:S00]  /*0720*/  BRA `(.L_x_0) ;  /* 0xfffffffc00fc7947 */ /* 0x000fc0000383ffff */
[----:B------:R-:W-:-:S00]  /*0730*/  NOP ;  /* 0x0000000000007918 */ /* 0x000fc00000000000 */
        /* <DEDUP_REMOVED lines=12> */
.L_x_1:


//--------------------- .nv.shared.triton_poi_fused_8 --------------------------
	.section	.nv.shared.triton_poi_fused_8,"aw",@nobits
	.sectionflags	@""
	.align	16
	.zero		1024


//--------------------- .nv.constant0.triton_poi_fused_8 --------------------------
	.section	.nv.constant0.triton_poi_fused_8,"a",@progbits
	.sectionflags	@""
	.align	4
.nv.constant0.triton_poi_fused_8:
	.zero		552
